//
// Generated by NVIDIA NVVM Compiler
//
// Compiler Build ID: CL-36424714
// Cuda compilation tools, release 13.0, V13.0.88
// Based on NVVM 20.0.0
//

.version 9.0
.target sm_100
.address_size 64

	// .globl	_Z14brighten_imagePhS_ii

.visible .entry _Z14brighten_imagePhS_ii(
	.param .u64 .ptr .align 1 _Z14brighten_imagePhS_ii_param_0,
	.param .u64 .ptr .align 1 _Z14brighten_imagePhS_ii_param_1,
	.param .u32 _Z14brighten_imagePhS_ii_param_2,
	.param .u32 _Z14brighten_imagePhS_ii_param_3
)
{
	.reg .pred 	%p<2>;
	.reg .b32 	%r<17>;
	.reg .b64 	%rd<8>;

	ld.param.u64 	%rd1, [_Z14brighten_imagePhS_ii_param_0];
	ld.param.u64 	%rd2, [_Z14brighten_imagePhS_ii_param_1];
	ld.param.u32 	%r2, [_Z14brighten_imagePhS_ii_param_2];
	ld.param.u32 	%r3, [_Z14brighten_imagePhS_ii_param_3];
	mov.u32 	%r4, %tid.x;
	mov.u32 	%r5, %ctaid.x;
	mov.u32 	%r6, %ntid.x;
	mad.lo.s32 	%r1, %r5, %r6, %r4;
	setp.ge.s32 	%p1, %r1, %r3;
	@%p1 bra 	$L__BB0_2;
	cvta.to.global.u64 	%rd3, %rd1;
	cvta.to.global.u64 	%rd4, %rd2;
	mul.lo.s32 	%r7, %r1, 3;
	cvt.u64.u32 	%rd5, %r7;
	add.s64 	%rd6, %rd3, %rd5;
	ld.global.u8 	%r8, [%rd6];
	add.s32 	%r9, %r2, %r8;
	ld.global.u8 	%r10, [%rd6+1];
	add.s32 	%r11, %r2, %r10;
	ld.global.u8 	%r12, [%rd6+2];
	add.s32 	%r13, %r2, %r12;
	min.s32 	%r14, %r9, 255;
	min.s32 	%r15, %r11, 255;
	min.s32 	%r16, %r13, 255;
	add.s64 	%rd7, %rd4, %rd5;
	st.global.u8 	[%rd7], %r14;
	st.global.u8 	[%rd7+1], %r15;
	st.global.u8 	[%rd7+2], %r16;
$L__BB0_2:
	ret;

}
	// .globl	_Z10flip_imagePhS_ii
.visible .entry _Z10flip_imagePhS_ii(
	.param .u64 .ptr .align 1 _Z10flip_imagePhS_ii_param_0,
	.param .u64 .ptr .align 1 _Z10flip_imagePhS_ii_param_1,
	.param .u32 _Z10flip_imagePhS_ii_param_2,
	.param .u32 _Z10flip_imagePhS_ii_param_3
)
{
	.reg .pred 	%p<2>;
	.reg .b16 	%rs<4>;
	.reg .b32 	%r<13>;
	.reg .b64 	%rd<9>;

	ld.param.u64 	%rd1, [_Z10flip_imagePhS_ii_param_0];
	ld.param.u64 	%rd2, [_Z10flip_imagePhS_ii_param_1];
	ld.param.u32 	%r2, [_Z10flip_imagePhS_ii_param_2];
	ld.param.u32 	%r3, [_Z10flip_imagePhS_ii_param_3];
	mov.u32 	%r4, %tid.x;
	mov.u32 	%r5, %ctaid.x;
	mov.u32 	%r6, %ntid.x;
	mad.lo.s32 	%r1, %r5, %r6, %r4;
	setp.ge.s32 	%p1, %r1, %r3;
	@%p1 bra 	$L__BB1_2;
	cvta.to.global.u64 	%rd3, %rd1;
	cvta.to.global.u64 	%rd4, %rd2;
	rem.s32 	%r7, %r1, %r2;
	mul.lo.s32 	%r8, %r1, 3;
	cvt.u64.u32 	%rd5, %r8;
	add.s64 	%rd6, %rd3, %rd5;
	ld.global.u8 	%rs1, [%rd6];
	add.s32 	%r9, %r2, %r1;
	shl.b32 	%r10, %r7, 1;
	sub.s32 	%r11, %r9, %r10;
	mul.lo.s32 	%r12, %r11, 3;
	cvt.s64.s32 	%rd7, %r12;
	add.s64 	%rd8, %rd4, %rd7;
	st.global.u8 	[%rd8], %rs1;
	ld.global.u8 	%rs2, [%rd6+1];
	st.global.u8 	[%rd8+1], %rs2;
	ld.global.u8 	%rs3, [%rd6+2];
	st.global.u8 	[%rd8+2], %rs3;
$L__BB1_2:
	ret;

}


// ===== COMPILED SASS (sm_100) =====

	.target	sm_100

	.elftype	@"ET_EXEC"


//--------------------- .note.nv.tkinfo           --------------------------
	.section	.note.nv.tkinfo,"",@"SHT_NOTE"
	.sectionflags	@"SHF_NOTE_NV_TKINFO"
	.tkinfo
        /*0018*/ 	.word	0x00000002
        /*0030*/ 	.string	""
        /*0030*/ 	.string	"ptxas"
        /*0030*/ 	.string	"Cuda compilation tools, release 13.0, V13.0.88"
        /*0030*/ 	.string	"Build cuda_13.0.r13.0/compiler.36424714_0"
        /*0030*/ 	.string	"-arch sm_100 -m 64 "



//--------------------- .note.nv.cuinfo           --------------------------
	.section	.note.nv.cuinfo,"",@"SHT_NOTE"
	.sectionflags	@"SHF_NOTE_NV_CUINFO"
        /*0018*/ 	.short	0x0002
        /*001a*/ 	.short	0x0064
        /*001c*/ 	.short	0x0082
	.zero		2


//--------------------- .nv.info                  --------------------------
	.section	.nv.info,"",@"SHT_CUDA_INFO"
	.align	4


	//----- nvinfo : EIATTR_REGCOUNT
	.align		4
        /*0000*/ 	.byte	0x04, 0x2f
        /*0002*/ 	.short	(.L_1 - .L_0)
	.align		4
.L_0:
        /*0004*/ 	.word	index@(_Z14brighten_imagePhS_ii)
        /*0008*/ 	.word	0x0000000e


	//----- nvinfo : EIATTR_FRAME_SIZE
	.align		4
.L_1:
        /*000c*/ 	.byte	0x04, 0x11
        /*000e*/ 	.short	(.L_3 - .L_2)
	.align		4
.L_2:
        /*0010*/ 	.word	index@(_Z14brighten_imagePhS_ii)
        /*0014*/ 	.word	0x00000000


	//----- nvinfo : EIATTR_REGCOUNT
	.align		4
.L_3:
        /*0018*/ 	.byte	0x04, 0x2f
        /*001a*/ 	.short	(.L_5 - .L_4)
	.align		4
.L_4:
        /*001c*/ 	.word	index@(_Z10flip_imagePhS_ii)
        /*0020*/ 	.word	0x0000000e


	//----- nvinfo : EIATTR_FRAME_SIZE
	.align		4
.L_5:
        /*0024*/ 	.byte	0x04, 0x11
        /*0026*/ 	.short	(.L_7 - .L_6)
	.align		4
.L_6:
        /*0028*/ 	.word	index@(_Z10flip_imagePhS_ii)
        /*002c*/ 	.word	0x00000000


	//----- nvinfo : EIATTR_MIN_STACK_SIZE
	.align		4
.L_7:
        /*0030*/ 	.byte	0x04, 0x12
        /*0032*/ 	.short	(.L_9 - .L_8)
	.align		4
.L_8:
        /*0034*/ 	.word	index@(_Z10flip_imagePhS_ii)
        /*0038*/ 	.word	0x00000000


	//----- nvinfo : EIATTR_MIN_STACK_SIZE
	.align		4
.L_9:
        /*003c*/ 	.byte	0x04, 0x12
        /*003e*/ 	.short	(.L_11 - .L_10)
	.align		4
.L_10:
        /*0040*/ 	.word	index@(_Z14brighten_imagePhS_ii)
        /*0044*/ 	.word	0x00000000
.L_11:


//--------------------- .nv.compat                --------------------------
	.section	.nv.compat,"",@"SHT_CUDA_COMPAT_INFO"
	.align	4
        /*0000*/ 	.byte	0x02, 0x09, 0x00, 0x00, 0x02, 0x02, 0x01, 0x00, 0x02, 0x05, 0x05, 0x00, 0x03, 0x07, 0x01, 0x01
        /*0010*/ 	.byte	0x02, 0x03, 0x00, 0x00, 0x02, 0x06, 0x01, 0x00, 0x04, 0x0b, 0x08, 0x00, 0x09, 0x00, 0x00, 0x00
        /*0020*/ 	.byte	0x00, 0x00, 0x00, 0x00


//--------------------- .nv.info._Z10flip_imagePhS_ii --------------------------
	.section	.nv.info._Z10flip_imagePhS_ii,"",@"SHT_CUDA_INFO"
	.sectionflags	@""
	.align	4


	//----- nvinfo : EIATTR_CUDA_API_VERSION
	.align		4
        /*0000*/ 	.byte	0x04, 0x37
        /*0002*/ 	.short	(.L_13 - .L_12)
.L_12:
        /*0004*/ 	.word	0x00000082


	//----- nvinfo : EIATTR_KPARAM_INFO
	.align		4
.L_13:
        /*0008*/ 	.byte	0x04, 0x17
        /*000a*/ 	.short	(.L_15 - .L_14)
.L_14:
        /*000c*/ 	.word	0x00000000
        /*0010*/ 	.short	0x0003
        /*0012*/ 	.short	0x0014
        /*0014*/ 	.byte	0x00, 0xf0, 0x11, 0x00


	//----- nvinfo : EIATTR_KPARAM_INFO
	.align		4
.L_15:
        /*0018*/ 	.byte	0x04, 0x17
        /*001a*/ 	.short	(.L_17 - .L_16)
.L_16:
        /*001c*/ 	.word	0x00000000
        /*0020*/ 	.short	0x0002
        /*0022*/ 	.short	0x0010
        /*0024*/ 	.byte	0x00, 0xf0, 0x11, 0x00


	//----- nvinfo : EIATTR_KPARAM_INFO
	.align		4
.L_17:
        /*0028*/ 	.byte	0x04, 0x17
        /*002a*/ 	.short	(.L_19 - .L_18)
.L_18:
        /*002c*/ 	.word	0x00000000
        /*0030*/ 	.short	0x0001
        /*0032*/ 	.short	0x0008
        /*0034*/ 	.byte	0x00, 0xf5, 0x21, 0x00


	//----- nvinfo : EIATTR_KPARAM_INFO
	.align		4
.L_19:
        /*0038*/ 	.byte	0x04, 0x17
        /*003a*/ 	.short	(.L_21 - .L_20)
.L_20:
        /*003c*/ 	.word	0x00000000
        /*0040*/ 	.short	0x0000
        /*0042*/ 	.short	0x0000
        /*0044*/ 	.byte	0x00, 0xf5, 0x21, 0x00


	//----- nvinfo : EIATTR_SPARSE_MMA_MASK
	.align		4
.L_21:
        /*0048*/ 	.byte	0x03, 0x50
        /*004a*/ 	.short	0x0000


	//----- nvinfo : EIATTR_MAXREG_COUNT
	.align		4
        /*004c*/ 	.byte	0x03, 0x1b
        /*004e*/ 	.short	0x00ff


	//----- nvinfo : EIATTR_MERCURY_ISA_VERSION
	.align		4
        /*0050*/ 	.byte	0x03, 0x5f
        /*0052*/ 	.short	0x0101


	//----- nvinfo : EIATTR_VRC_CTA_INIT_COUNT
	.align		4
        /*0054*/ 	.byte	0x02, 0x4a
	.zero		1
	.zero		1


	//----- nvinfo : EIATTR_EXIT_INSTR_OFFSETS
	.align		4
        /*0058*/ 	.byte	0x04, 0x1c
        /*005a*/ 	.short	(.L_23 - .L_22)


	//   ....[0]....
.L_22:
        /*005c*/ 	.word	0x00000070


	//   ....[1]....
        /*0060*/ 	.word	0x000002f0


	//----- nvinfo : EIATTR_CBANK_PARAM_SIZE
	.align		4
.L_23:
        /*0064*/ 	.byte	0x03, 0x19
        /*0066*/ 	.short	0x0018


	//----- nvinfo : EIATTR_PARAM_CBANK
	.align		4
        /*0068*/ 	.byte	0x04, 0x0a
        /*006a*/ 	.short	(.L_25 - .L_24)
	.align		4
.L_24:
        /*006c*/ 	.word	index@(.nv.constant0._Z10flip_imagePhS_ii)
        /*0070*/ 	.short	0x0380
        /*0072*/ 	.short	0x0018


	//----- nvinfo : EIATTR_SW_WAR
	.align		4
.L_25:
        /*0074*/ 	.byte	0x04, 0x36
        /*0076*/ 	.short	(.L_27 - .L_26)
.L_26:
        /*0078*/ 	.word	0x00000008
.L_27:


//--------------------- .nv.info._Z14brighten_imagePhS_ii --------------------------
	.section	.nv.info._Z14brighten_imagePhS_ii,"",@"SHT_CUDA_INFO"
	.sectionflags	@""
	.align	4


	//----- nvinfo : EIATTR_CUDA_API_VERSION
	.align		4
        /*0000*/ 	.byte	0x04, 0x37
        /*0002*/ 	.short	(.L_29 - .L_28)
.L_28:
        /*0004*/ 	.word	0x00000082


	//----- nvinfo : EIATTR_KPARAM_INFO
	.align		4
.L_29:
        /*0008*/ 	.byte	0x04, 0x17
        /*000a*/ 	.short	(.L_31 - .L_30)
.L_30:
        /*000c*/ 	.word	0x00000000
        /*0010*/ 	.short	0x0003
        /*0012*/ 	.short	0x0014
        /*0014*/ 	.byte	0x00, 0xf0, 0x11, 0x00


	//----- nvinfo : EIATTR_KPARAM_INFO
	.align		4
.L_31:
        /*0018*/ 	.byte	0x04, 0x17
        /*001a*/ 	.short	(.L_33 - .L_32)
.L_32:
        /*001c*/ 	.word	0x00000000
        /*0020*/ 	.short	0x0002
        /*0022*/ 	.short	0x0010
        /*0024*/ 	.byte	0x00, 0xf0, 0x11, 0x00


	//----- nvinfo : EIATTR_KPARAM_INFO
	.align		4
.L_33:
        /*0028*/ 	.byte	0x04, 0x17
        /*002a*/ 	.short	(.L_35 - .L_34)
.L_34:
        /*002c*/ 	.word	0x00000000
        /*0030*/ 	.short	0x0001
        /*0032*/ 	.short	0x0008
        /*0034*/ 	.byte	0x00, 0xf5, 0x21, 0x00


	//----- nvinfo : EIATTR_KPARAM_INFO
	.align		4
.L_35:
        /*0038*/ 	.byte	0x04, 0x17
        /*003a*/ 	.short	(.L_37 - .L_36)
.L_36:
        /*003c*/ 	.word	0x00000000
        /*0040*/ 	.short	0x0000
        /*0042*/ 	.short	0x0000
        /*0044*/ 	.byte	0x00, 0xf5, 0x21, 0x00


	//----- nvinfo : EIATTR_SPARSE_MMA_MASK
	.align		4
.L_37:
        /*0048*/ 	.byte	0x03, 0x50
        /*004a*/ 	.short	0x0000


	//----- nvinfo : EIATTR_MAXREG_COUNT
	.align		4
        /*004c*/ 	.byte	0x03, 0x1b
        /*004e*/ 	.short	0x00ff


	//----- nvinfo : EIATTR_MERCURY_ISA_VERSION
	.align		4
        /*0050*/ 	.byte	0x03, 0x5f
        /*0052*/ 	.short	0x0101


	//----- nvinfo : EIATTR_VRC_CTA_INIT_COUNT
	.align		4
        /*0054*/ 	.byte	0x02, 0x4a
	.zero		1
	.zero		1


	//----- nvinfo : EIATTR_EXIT_INSTR_OFFSETS
	.align		4
        /*0058*/ 	.byte	0x04, 0x1c
        /*005a*/ 	.short	(.L_39 - .L_38)


	//   ....[0]....
.L_38:
        /*005c*/ 	.word	0x00000070


	//   ....[1]....
        /*0060*/ 	.word	0x00000190


	//----- nvinfo : EIATTR_CBANK_PARAM_SIZE
	.align		4
.L_39:
        /*0064*/ 	.byte	0x03, 0x19
        /*0066*/ 	.short	0x0018


	//----- nvinfo : EIATTR_PARAM_CBANK
	.align		4
        /*0068*/ 	.byte	0x04, 0x0a
        /*006a*/ 	.short	(.L_41 - .L_40)
	.align		4
.L_40:
        /*006c*/ 	.word	index@(.nv.constant0._Z14brighten_imagePhS_ii)
        /*0070*/ 	.short	0x0380
        /*0072*/ 	.short	0x0018


	//----- nvinfo : EIATTR_SW_WAR
	.align		4
.L_41:
        /*0074*/ 	.byte	0x04, 0x36
        /*0076*/ 	.short	(.L_43 - .L_42)
.L_42:
        /*0078*/ 	.word	0x00000008
.L_43:


//--------------------- .nv.callgraph             --------------------------
	.section	.nv.callgraph,"",@"SHT_CUDA_CALLGRAPH"
	.align	4
	.sectionentsize	8
	.align		4
        /*0000*/ 	.word	0x00000000
	.align		4
        /*0004*/ 	.word	0xffffffff
	.align		4
        /*0008*/ 	.word	0x00000000
	.align		4
        /*000c*/ 	.word	0xfffffffe
	.align		4
        /*0010*/ 	.word	0x00000000
	.align		4
        /*0014*/ 	.word	0xfffffffd
	.align		4
        /*0018*/ 	.word	0x00000000
	.align		4
        /*001c*/ 	.word	0xfffffffc


//--------------------- .text._Z10flip_imagePhS_ii --------------------------
	.section	.text._Z10flip_imagePhS_ii,"ax",@progbits
	.align	128
        .global         _Z10flip_imagePhS_ii
        .type           _Z10flip_imagePhS_ii,@function
        .size           _Z10flip_imagePhS_ii,(.L_x_2 - _Z10flip_imagePhS_ii)
        .other          _Z10flip_imagePhS_ii,@"STO_CUDA_ENTRY STV_DEFAULT"
_Z10flip_imagePhS_ii:
.text._Z10flip_imagePhS_ii:
[----:B------:R-:W-:Y:S01]  /*0000*/  LDC R1, c[0x0][0x37c] ;  /* 0x0000df00ff017b82 */ /* 0x000fe20000000800 */
[----:B------:R-:W0:Y:S07]  /*0010*/  S2R R0, SR_TID.X ;  /* 0x0000000000007919 */ /* 0x000e2e0000002100 */
[----:B------:R-:W0:Y:S01]  /*0020*/  S2UR UR4, SR_CTAID.X ;  /* 0x00000000000479c3 */ /* 0x000e220000002500 */
[----:B------:R-:W1:Y:S07]  /*0030*/  LDCU UR5, c[0x0][0x394] ;  /* 0x00007280ff0577ac */ /* 0x000e6e0008000800 */
[----:B------:R-:W0:Y:S02]  /*0040*/  LDC R3, c[0x0][0x360] ;  /* 0x0000d800ff037b82 */ /* 0x000e240000000800 */
[----:B0-----:R-:W-:-:S05]  /*0050*/  IMAD R0, R3, UR4, R0 ;  /* 0x0000000403007c24 */ /* 0x001fca000f8e0200 */
[----:B-1----:R-:W-:-:S13]  /*0060*/  ISETP.GE.AND P0, PT, R0, UR5, PT ;  /* 0x0000000500007c0c */ /* 0x002fda000bf06270 */
[----:B------:R-:W-:Y:S05]  /*0070*/  @P0 EXIT ;  /* 0x000000000000094d */ /* 0x000fea0003800000 */
[----:B------:R-:W0:Y:S01]  /*0080*/  LDC.64 R2, c[0x0][0x380] ;  /* 0x0000e000ff027b82 */ /* 0x000e220000000a00 */
[----:B------:R-:W1:Y:S01]  /*0090*/  LDCU.64 UR4, c[0x0][0x358] ;  /* 0x00006b00ff0477ac */ /* 0x000e620008000a00 */
[----:B------:R-:W-:-:S06]  /*00a0*/  IMAD R5, R0, 0x3, RZ ;  /* 0x0000000300057824 */ /* 0x000fcc00078e02ff */
[----:B------:R-:W2:Y:S01]  /*00b0*/  LDC R9, c[0x0][0x390] ;  /* 0x0000e400ff097b82 */ /* 0x000ea20000000800 */
[----:B0-----:R-:W-:-:S05]  /*00c0*/  IADD3 R2, P0, PT, R5, R2, RZ ;  /* 0x0000000205027210 */ /* 0x001fca0007f1e0ff */
[----:B------:R-:W-:-:S05]  /*00d0*/  IMAD.X R3, RZ, RZ, R3, P0 ;  /* 0x000000ffff037224 */ /* 0x000fca00000e0603 */
[----:B-1----:R-:W3:Y:S01]  /*00e0*/  LDG.E.U8 R7, desc[UR4][R2.64] ;  /* 0x0000000402077981 */ /* 0x002ee2000c1e1100 */
[-C--:B--2---:R-:W-:Y:S02]  /*00f0*/  IABS R8, R9.reuse ;  /* 0x0000000900087213 */ /* 0x084fe40000000000 */
[----:B------:R-:W-:Y:S02]  /*0100*/  IABS R10, R0 ;  /* 0x00000000000a7213 */ /* 0x000fe40000000000 */
[----:B------:R-:W0:Y:S01]  /*0110*/  I2F.RP R6, R8 ;  /* 0x0000000800067306 */ /* 0x000e220000209400 */
[C---:B------:R-:W-:Y:S02]  /*0120*/  ISETP.GE.AND P2, PT, R0.reuse, RZ, PT ;  /* 0x000000ff0000720c */ /* 0x040fe40003f46270 */
[----:B------:R-:W-:-:S05]  /*0130*/  IADD3 R0, PT, PT, R0, R9, RZ ;  /* 0x0000000900007210 */ /* 0x000fca0007ffe0ff */
[----:B0-----:R-:W0:Y:S02]  /*0140*/  MUFU.RCP R6, R6 ;  /* 0x0000000600067308 */ /* 0x001e240000001000 */
[----:B0-----:R-:W-:-:S06]  /*0150*/  VIADD R4, R6, 0xffffffe ;  /* 0x0ffffffe06047836 */ /* 0x001fcc0000000000 */
[----:B------:R0:W1:Y:S02]  /*0160*/  F2I.FTZ.U32.TRUNC.NTZ R5, R4 ;  /* 0x0000000400057305 */ /* 0x000064000021f000 */
[----:B0-----:R-:W-:Y:S01]  /*0170*/  IMAD.MOV.U32 R4, RZ, RZ, RZ ;  /* 0x000000ffff047224 */ /* 0x001fe200078e00ff */
[----:B-1----:R-:W-:-:S05]  /*0180*/  IADD3 R11, PT, PT, RZ, -R5, RZ ;  /* 0x80000005ff0b7210 */ /* 0x002fca0007ffe0ff */
[----:B------:R-:W-:-:S04]  /*0190*/  IMAD R11, R11, R8, RZ ;  /* 0x000000080b0b7224 */ /* 0x000fc800078e02ff */
[----:B------:R-:W-:-:S06]  /*01a0*/  IMAD.HI.U32 R5, R5, R11, R4 ;  /* 0x0000000b05057227 */ /* 0x000fcc00078e0004 */
[----:B------:R-:W-:-:S05]  /*01b0*/  IMAD.HI.U32 R5, R5, R10, RZ ;  /* 0x0000000a05057227 */ /* 0x000fca00078e00ff */
[----:B------:R-:W-:-:S05]  /*01c0*/  IADD3 R5, PT, PT, -R5, RZ, RZ ;  /* 0x000000ff05057210 */ /* 0x000fca0007ffe1ff */
[C---:B------:R-:W-:Y:S02]  /*01d0*/  IMAD R5, R8.reuse, R5, R10 ;  /* 0x0000000508057224 */ /* 0x040fe400078e020a */
[----:B------:R-:W0:Y:S03]  /*01e0*/  LDC.64 R10, c[0x0][0x388] ;  /* 0x0000e200ff0a7b82 */ /* 0x000e260000000a00 */
[----:B------:R-:W-:-:S13]  /*01f0*/  ISETP.GT.U32.AND P0, PT, R8, R5, PT ;  /* 0x000000050800720c */ /* 0x000fda0003f04070 */
[----:B------:R-:W-:Y:S01]  /*0200*/  @!P0 IMAD.IADD R5, R5, 0x1, -R8 ;  /* 0x0000000105058824 */ /* 0x000fe200078e0a08 */
[----:B------:R-:W-:-:S04]  /*0210*/  ISETP.NE.AND P0, PT, R9, RZ, PT ;  /* 0x000000ff0900720c */ /* 0x000fc80003f05270 */
[----:B------:R-:W-:-:S13]  /*0220*/  ISETP.GT.U32.AND P1, PT, R8, R5, PT ;  /* 0x000000050800720c */ /* 0x000fda0003f24070 */
[----:B------:R-:W-:-:S05]  /*0230*/  @!P1 IADD3 R5, PT, PT, R5, -R8, RZ ;  /* 0x8000000805059210 */ /* 0x000fca0007ffe0ff */
[----:B------:R-:W-:Y:S01]  /*0240*/  @!P2 IMAD.MOV R5, RZ, RZ, -R5 ;  /* 0x000000ffff05a224 */ /* 0x000fe200078e0a05 */
[----:B------:R-:W-:-:S05]  /*0250*/  @!P0 LOP3.LUT R5, RZ, R9, RZ, 0x33, !PT ;  /* 0x00000009ff058212 */ /* 0x000fca00078e33ff */
[----:B------:R-:W-:-:S04]  /*0260*/  IMAD R0, R5, -0x2, R0 ;  /* 0xfffffffe05007824 */ /* 0x000fc800078e0200 */
[----:B------:R-:W-:-:S05]  /*0270*/  IMAD R0, R0, 0x3, RZ ;  /* 0x0000000300007824 */ /* 0x000fca00078e02ff */
[----:B0-----:R-:W-:-:S04]  /*0280*/  IADD3 R4, P0, PT, R0, R10, RZ ;  /* 0x0000000a00047210 */ /* 0x001fc80007f1e0ff */
[----:B------:R-:W-:-:S05]  /*0290*/  LEA.HI.X.SX32 R5, R0, R11, 0x1, P0 ;  /* 0x0000000b00057211 */ /* 0x000fca00000f0eff */
[----:B---3--:R-:W-:Y:S04]  /*02a0*/  STG.E.U8 desc[UR4][R4.64], R7 ;  /* 0x0000000704007986 */ /* 0x008fe8000c101104 */
[----:B------:R-:W2:Y:S04]  /*02b0*/  LDG.E.U8 R9, desc[UR4][R2.64+0x1] ;  /* 0x0000010402097981 */ /* 0x000ea8000c1e1100 */
[----:B--2---:R-:W-:Y:S04]  /*02c0*/  STG.E.U8 desc[UR4][R4.64+0x1], R9 ;  /* 0x0000010904007986 */ /* 0x004fe8000c101104 */
[----:B------:R-:W2:Y:S04]  /*02d0*/  LDG.E.U8 R11, desc[UR4][R2.64+0x2] ;  /* 0x00000204020b7981 */ /* 0x000ea8000c1e1100 */
[----:B--2---:R-:W-:Y:S01]  /*02e0*/  STG.E.U8 desc[UR4][R4.64+0x2], R11 ;  /* 0x0000020b04007986 */ /* 0x004fe2000c101104 */
[----:B------:R-:W-:Y:S05]  /*02f0*/  EXIT ;  /* 0x000000000000794d */ /* 0x000fea0003800000 */
.L_x_0:
[----:B------:R-:W-:-:S00]  /*0300*/  BRA `(.L_x_0) ;  /* 0xfffffffc00fc7947 */ /* 0x000fc0000383ffff */
[----:B------:R-:W-:-:S00]  /*0310*/  NOP ;  /* 0x0000000000007918 */ /* 0x000fc00000000000 */
        /* <DEDUP_REMOVED lines=14> */
.L_x_2:


//--------------------- .text._Z14brighten_imagePhS_ii --------------------------
	.section	.text._Z14brighten_imagePhS_ii,"ax",@progbits
	.align	128
        .global         _Z14brighten_imagePhS_ii
        .type           _Z14brighten_imagePhS_ii,@function
        .size           _Z14brighten_imagePhS_ii,(.L_x_3 - _Z14brighten_imagePhS_ii)
        .other          _Z14brighten_imagePhS_ii,@"STO_CUDA_ENTRY STV_DEFAULT"
_Z14brighten_imagePhS_ii:
.text._Z14brighten_imagePhS_ii:
        /* <DEDUP_REMOVED lines=8> */
[----:B------:R-:W0:Y:S01]  /*0080*/  LDCU.128 UR8, c[0x0][0x380] ;  /* 0x00007000ff0877ac */ /* 0x000e220008000c00 */
[----:B------:R-:W-:Y:S01]  /*0090*/  IMAD R0, R0, 0x3, RZ ;  /* 0x0000000300007824 */ /* 0x000fe200078e02ff */
[----:B------:R-:W1:Y:S01]  /*00a0*/  LDC R11, c[0x0][0x390] ;  /* 0x0000e400ff0b7b82 */ /* 0x000e620000000800 */
[----:B------:R-:W2:Y:S03]  /*00b0*/  LDCU.64 UR4, c[0x0][0x358] ;  /* 0x00006b00ff0477ac */ /* 0x000ea60008000a00 */
[----:B0-----:R-:W-:-:S05]  /*00c0*/  IADD3 R2, P0, PT, R0, UR8, RZ ;  /* 0x0000000800027c10 */ /* 0x001fca000ff1e0ff */
[----:B------:R-:W-:-:S05]  /*00d0*/  IMAD.X R3, RZ, RZ, UR9, P0 ;  /* 0x00000009ff037e24 */ /* 0x000fca00080e06ff */
[----:B--2---:R-:W1:Y:S04]  /*00e0*/  LDG.E.U8 R6, desc[UR4][R2.64] ;  /* 0x0000000402067981 */ /* 0x004e68000c1e1100 */
[----:B------:R-:W2:Y:S04]  /*00f0*/  LDG.E.U8 R7, desc[UR4][R2.64+0x1] ;  /* 0x0000010402077981 */ /* 0x000ea8000c1e1100 */
[----:B------:R-:W3:Y:S01]  /*0100*/  LDG.E.U8 R8, desc[UR4][R2.64+0x2] ;  /* 0x0000020402087981 */ /* 0x000ee2000c1e1100 */
[----:B------:R-:W-:-:S05]  /*0110*/  IADD3 R4, P0, PT, R0, UR10, RZ ;  /* 0x0000000a00047c10 */ /* 0x000fca000ff1e0ff */
[----:B------:R-:W-:Y:S01]  /*0120*/  IMAD.X R5, RZ, RZ, UR11, P0 ;  /* 0x0000000bff057e24 */ /* 0x000fe200080e06ff */
[-C--:B-1----:R-:W-:Y:S02]  /*0130*/  VIADDMNMX R9, R6, R11.reuse, 0xff, PT ;  /* 0x000000ff06097446 */ /* 0x082fe4000380010b */
[----:B--2---:R-:W-:-:S03]  /*0140*/  VIADDMNMX R7, R7, R11, 0xff, PT ;  /* 0x000000ff07077446 */ /* 0x004fc6000380010b */
[----:B------:R-:W-:Y:S01]  /*0150*/  STG.E.U8 desc[UR4][R4.64], R9 ;  /* 0x0000000904007986 */ /* 0x000fe2000c101104 */
[----:B---3--:R-:W-:-:S03]  /*0160*/  VIADDMNMX R11, R8, R11, 0xff, PT ;  /* 0x000000ff080b7446 */ /* 0x008fc6000380010b */
[----:B------:R-:W-:Y:S04]  /*0170*/  STG.E.U8 desc[UR4][R4.64+0x1], R7 ;  /* 0x0000010704007986 */ /* 0x000fe8000c101104 */
[----:B------:R-:W-:Y:S01]  /*0180*/  STG.E.U8 desc[UR4][R4.64+0x2], R11 ;  /* 0x0000020b04007986 */ /* 0x000fe2000c101104 */
[----:B------:R-:W-:Y:S05]  /*0190*/  EXIT ;  /* 0x000000000000794d */ /* 0x000fea0003800000 */
.L_x_1:
        /* <DEDUP_REMOVED lines=14> */
.L_x_3:


//--------------------- .nv.shared.reserved.0     --------------------------
	.section	.nv.shared.reserved.0,"aw",@nobits
	.weak		__nv_reservedSMEM_offset_0_alias
	.size		__nv_reservedSMEM_offset_0_alias, 0, 64
	.other		__nv_reservedSMEM_offset_0_alias,@"STO_CUDA_RESERVED_SHARED STV_DEFAULT"
__nv_reservedSMEM_offset_0_alias:
	.zero		0
	.zero		64


//--------------------- .nv.constant0._Z10flip_imagePhS_ii --------------------------
	.section	.nv.constant0._Z10flip_imagePhS_ii,"a",@progbits
	.sectionflags	@""
	.align	4
.nv.constant0._Z10flip_imagePhS_ii:
	.zero		920


//--------------------- .nv.constant0._Z14brighten_imagePhS_ii --------------------------
	.section	.nv.constant0._Z14brighten_imagePhS_ii,"a",@progbits
	.sectionflags	@""
	.align	4
.nv.constant0._Z14brighten_imagePhS_ii:
	.zero		920


//--------------------- SYMBOLS --------------------------

	.type		.nv.reservedSmem.offset0,@object
	.size		.nv.reservedSmem.offset0,0x4
